//
// Generated by NVIDIA NVVM Compiler
//
// Compiler Build ID: CL-36424714
// Cuda compilation tools, release 13.0, V13.0.88
// Based on NVVM 20.0.0
//

.version 9.0
.target sm_100
.address_size 64

	// .globl	fun2

.visible .entry fun2(
	.param .u64 .ptr .align 1 fun2_param_0,
	.param .u32 fun2_param_1
)
{


	ret;

}


// ===== COMPILED SASS (sm_100) =====

	.target	sm_100

	.elftype	@"ET_EXEC"


//--------------------- .note.nv.tkinfo           --------------------------
	.section	.note.nv.tkinfo,"",@"SHT_NOTE"
	.sectionflags	@"SHF_NOTE_NV_TKINFO"
	.tkinfo
        /*0018*/ 	.word	0x00000002
        /*0030*/ 	.string	""
        /*0030*/ 	.string	"ptxas"
        /*0030*/ 	.string	"Cuda compilation tools, release 13.0, V13.0.88"
        /*0030*/ 	.string	"Build cuda_13.0.r13.0/compiler.36424714_0"
        /*0030*/ 	.string	"-arch sm_100 -m 64 "



//--------------------- .note.nv.cuinfo           --------------------------
	.section	.note.nv.cuinfo,"",@"SHT_NOTE"
	.sectionflags	@"SHF_NOTE_NV_CUINFO"
        /*0018*/ 	.short	0x0002
        /*001a*/ 	.short	0x0064
        /*001c*/ 	.short	0x0082
	.zero		2


//--------------------- .nv.info                  --------------------------
	.section	.nv.info,"",@"SHT_CUDA_INFO"
	.align	4


	//----- nvinfo : EIATTR_REGCOUNT
	.align		4
        /*0000*/ 	.byte	0x04, 0x2f
        /*0002*/ 	.short	(.L_1 - .L_0)
	.align		4
.L_0:
        /*0004*/ 	.word	index@(fun2)
        /*0008*/ 	.word	0x00000004


	//----- nvinfo : EIATTR_FRAME_SIZE
	.align		4
.L_1:
        /*000c*/ 	.byte	0x04, 0x11
        /*000e*/ 	.short	(.L_3 - .L_2)
	.align		4
.L_2:
        /*0010*/ 	.word	index@(fun2)
        /*0014*/ 	.word	0x00000000


	//----- nvinfo : EIATTR_MIN_STACK_SIZE
	.align		4
.L_3:
        /*0018*/ 	.byte	0x04, 0x12
        /*001a*/ 	.short	(.L_5 - .L_4)
	.align		4
.L_4:
        /*001c*/ 	.word	index@(fun2)
        /*0020*/ 	.word	0x00000000
.L_5:


//--------------------- .nv.compat                --------------------------
	.section	.nv.compat,"",@"SHT_CUDA_COMPAT_INFO"
	.align	4
        /*0000*/ 	.byte	0x02, 0x09, 0x00, 0x00, 0x02, 0x02, 0x01, 0x00, 0x02, 0x05, 0x05, 0x00, 0x03, 0x07, 0x01, 0x01
        /*0010*/ 	.byte	0x02, 0x03, 0x00, 0x00, 0x02, 0x06, 0x01, 0x00, 0x04, 0x0b, 0x08, 0x00, 0x09, 0x00, 0x00, 0x00
        /*0020*/ 	.byte	0x00, 0x00, 0x00, 0x00


//--------------------- .nv.info.fun2             --------------------------
	.section	.nv.info.fun2,"",@"SHT_CUDA_INFO"
	.sectionflags	@""
	.align	4


	//----- nvinfo : EIATTR_CUDA_API_VERSION
	.align		4
        /*0000*/ 	.byte	0x04, 0x37
        /*0002*/ 	.short	(.L_7 - .L_6)
.L_6:
        /*0004*/ 	.word	0x00000082


	//----- nvinfo : EIATTR_KPARAM_INFO
	.align		4
.L_7:
        /*0008*/ 	.byte	0x04, 0x17
        /*000a*/ 	.short	(.L_9 - .L_8)
.L_8:
        /*000c*/ 	.word	0x00000000
        /*0010*/ 	.short	0x0001
        /*0012*/ 	.short	0x0008
        /*0014*/ 	.byte	0x00, 0xf0, 0x11, 0x00


	//----- nvinfo : EIATTR_KPARAM_INFO
	.align		4
.L_9:
        /*0018*/ 	.byte	0x04, 0x17
        /*001a*/ 	.short	(.L_11 - .L_10)
.L_10:
        /*001c*/ 	.word	0x00000000
        /*0020*/ 	.short	0x0000
        /*0022*/ 	.short	0x0000
        /*0024*/ 	.byte	0x00, 0xf5, 0x21, 0x00


	//----- nvinfo : EIATTR_SPARSE_MMA_MASK
	.align		4
.L_11:
        /*0028*/ 	.byte	0x03, 0x50
        /*002a*/ 	.short	0x0000


	//----- nvinfo : EIATTR_MAXREG_COUNT
	.align		4
        /*002c*/ 	.byte	0x03, 0x1b
        /*002e*/ 	.short	0x00ff


	//----- nvinfo : EIATTR_MERCURY_ISA_VERSION
	.align		4
        /*0030*/ 	.byte	0x03, 0x5f
        /*0032*/ 	.short	0x0101


	//----- nvinfo : EIATTR_VRC_CTA_INIT_COUNT
	.align		4
        /*0034*/ 	.byte	0x02, 0x4a
	.zero		1
	.zero		1


	//----- nvinfo : EIATTR_EXIT_INSTR_OFFSETS
	.align		4
        /*0038*/ 	.byte	0x04, 0x1c
        /*003a*/ 	.short	(.L_13 - .L_12)


	//   ....[0]....
.L_12:
        /*003c*/ 	.word	0x00000010


	//----- nvinfo : EIATTR_CBANK_PARAM_SIZE
	.align		4
.L_13:
        /*0040*/ 	.byte	0x03, 0x19
        /*0042*/ 	.short	0x000c


	//----- nvinfo : EIATTR_PARAM_CBANK
	.align		4
        /*0044*/ 	.byte	0x04, 0x0a
        /*0046*/ 	.short	(.L_15 - .L_14)
	.align		4
.L_14:
        /*0048*/ 	.word	index@(.nv.constant0.fun2)
        /*004c*/ 	.short	0x0380
        /*004e*/ 	.short	0x000c


	//----- nvinfo : EIATTR_SW_WAR
	.align		4
.L_15:
        /*0050*/ 	.byte	0x04, 0x36
        /*0052*/ 	.short	(.L_17 - .L_16)
.L_16:
        /*0054*/ 	.word	0x00000008
.L_17:


//--------------------- .nv.callgraph             --------------------------
	.section	.nv.callgraph,"",@"SHT_CUDA_CALLGRAPH"
	.align	4
	.sectionentsize	8
	.align		4
        /*0000*/ 	.word	0x00000000
	.align		4
        /*0004*/ 	.word	0xffffffff
	.align		4
        /*0008*/ 	.word	0x00000000
	.align		4
        /*000c*/ 	.word	0xfffffffe
	.align		4
        /*0010*/ 	.word	0x00000000
	.align		4
        /*0014*/ 	.word	0xfffffffd
	.align		4
        /*0018*/ 	.word	0x00000000
	.align		4
        /*001c*/ 	.word	0xfffffffc


//--------------------- .text.fun2                --------------------------
	.section	.text.fun2,"ax",@progbits
	.align	128
        .global         fun2
        .type           fun2,@function
        .size           fun2,(.L_x_1 - fun2)
        .other          fun2,@"STO_CUDA_ENTRY STV_DEFAULT"
fun2:
.text.fun2:
[----:B------:R-:W-:Y:S01]  /*0000*/  LDC R1, c[0x0][0x37c] ;  /* 0x0000df00ff017b82 */ /* 0x000fe20000000800 */
[----:B------:R-:W-:Y:S05]  /*0010*/  EXIT ;  /* 0x000000000000794d */ /* 0x000fea0003800000 */
.L_x_0:
[----:B------:R-:W-:-:S00]  /*0020*/  BRA `(.L_x_0) ;  /* 0xfffffffc00fc7947 */ /* 0x000fc0000383ffff */
[----:B------:R-:W-:-:S00]  /*0030*/  NOP ;  /* 0x0000000000007918 */ /* 0x000fc00000000000 */
        /* <DEDUP_REMOVED lines=12> */
.L_x_1:


//--------------------- .nv.shared.reserved.0     --------------------------
	.section	.nv.shared.reserved.0,"aw",@nobits
	.weak		__nv_reservedSMEM_offset_0_alias
	.size		__nv_reservedSMEM_offset_0_alias, 0, 64
	.other		__nv_reservedSMEM_offset_0_alias,@"STO_CUDA_RESERVED_SHARED STV_DEFAULT"
__nv_reservedSMEM_offset_0_alias:
	.zero		0
	.zero		64


//--------------------- .nv.constant0.fun2        --------------------------
	.section	.nv.constant0.fun2,"a",@progbits
	.sectionflags	@""
	.align	4
.nv.constant0.fun2:
	.zero		908


//--------------------- SYMBOLS --------------------------

	.type		.nv.reservedSmem.offset0,@object
	.size		.nv.reservedSmem.offset0,0x4
